//
// Generated by NVIDIA NVVM Compiler
//
// Compiler Build ID: CL-36424714
// Cuda compilation tools, release 13.0, V13.0.88
// Based on NVVM 20.0.0
//

.version 9.0
.target sm_100
.address_size 64

	// .globl	_Z11sobelKernelPKhPfS1_ii
.extern .shared .align 16 .b8 sh[];

.visible .entry _Z11sobelKernelPKhPfS1_ii(
	.param .u64 .ptr .align 1 _Z11sobelKernelPKhPfS1_ii_param_0,
	.param .u64 .ptr .align 1 _Z11sobelKernelPKhPfS1_ii_param_1,
	.param .u64 .ptr .align 1 _Z11sobelKernelPKhPfS1_ii_param_2,
	.param .u32 _Z11sobelKernelPKhPfS1_ii_param_3,
	.param .u32 _Z11sobelKernelPKhPfS1_ii_param_4
)
{
	.reg .pred 	%p<55>;
	.reg .b16 	%rs<23>;
	.reg .b32 	%r<53>;
	.reg .b32 	%f<36>;
	.reg .b64 	%rd<26>;

	ld.param.u64 	%rd8, [_Z11sobelKernelPKhPfS1_ii_param_0];
	ld.param.u64 	%rd6, [_Z11sobelKernelPKhPfS1_ii_param_1];
	ld.param.u64 	%rd7, [_Z11sobelKernelPKhPfS1_ii_param_2];
	ld.param.u32 	%r12, [_Z11sobelKernelPKhPfS1_ii_param_3];
	ld.param.u32 	%r14, [_Z11sobelKernelPKhPfS1_ii_param_4];
	cvta.to.global.u64 	%rd1, %rd8;
	mov.u32 	%r1, %tid.x;
	mov.u32 	%r2, %tid.y;
	mov.u32 	%r15, %ctaid.x;
	shl.b32 	%r16, %r15, 4;
	add.s32 	%r3, %r16, %r1;
	mov.u32 	%r17, %ctaid.y;
	shl.b32 	%r18, %r17, 4;
	add.s32 	%r19, %r18, %r2;
	setp.ge.s32 	%p1, %r3, %r12;
	setp.ge.s32 	%p2, %r19, %r14;
	mad.lo.s32 	%r5, %r2, 18, 18;
	add.s32 	%r20, %r5, %r1;
	mov.u32 	%r21, sh;
	add.s32 	%r6, %r21, %r20;
	or.pred  	%p3, %p1, %p2;
	@%p3 bra 	$L__BB0_2;
	mad.lo.s32 	%r22, %r12, %r19, %r3;
	cvt.s64.s32 	%rd9, %r22;
	add.s64 	%rd10, %rd1, %rd9;
	ld.global.nc.u8 	%rs1, [%rd10];
	cvt.u16.u8 	%rs2, %rs1;
	st.shared.u8 	[%r6+1], %rs2;
$L__BB0_2:
	setp.ne.s32 	%p4, %r1, 0;
	setp.lt.s32 	%p5, %r3, 1;
	mul.lo.s32 	%r7, %r12, %r19;
	cvt.s64.s32 	%rd11, %r7;
	cvt.s64.s32 	%rd2, %r3;
	add.s64 	%rd12, %rd2, %rd11;
	add.s64 	%rd3, %rd1, %rd12;
	add.s32 	%r8, %r21, %r5;
	or.pred  	%p6, %p4, %p5;
	@%p6 bra 	$L__BB0_4;
	ld.global.nc.u8 	%rs3, [%rd3+-1];
	cvt.u16.u8 	%rs4, %rs3;
	st.shared.u8 	[%r8], %rs4;
$L__BB0_4:
	setp.ne.s32 	%p7, %r1, 15;
	add.s32 	%r9, %r3, 1;
	setp.ge.s32 	%p8, %r9, %r12;
	or.pred  	%p9, %p7, %p8;
	@%p9 bra 	$L__BB0_6;
	ld.global.nc.u8 	%rs5, [%rd3+1];
	cvt.u16.u8 	%rs6, %rs5;
	st.shared.u8 	[%r8+17], %rs6;
$L__BB0_6:
	setp.ne.s32 	%p10, %r2, 0;
	setp.eq.s32 	%p11, %r19, 0;
	add.s32 	%r10, %r21, %r1;
	or.pred  	%p12, %p10, %p11;
	@%p12 bra 	$L__BB0_8;
	add.s32 	%r25, %r19, -1;
	mad.lo.s32 	%r26, %r12, %r25, %r3;
	cvt.s64.s32 	%rd13, %r26;
	add.s64 	%rd14, %rd1, %rd13;
	ld.global.nc.u8 	%rs7, [%rd14];
	cvt.u16.u8 	%rs8, %rs7;
	st.shared.u8 	[%r10+1], %rs8;
$L__BB0_8:
	setp.ne.s32 	%p13, %r2, 15;
	add.s32 	%r11, %r19, 1;
	setp.ge.s32 	%p14, %r11, %r14;
	or.pred  	%p15, %p13, %p14;
	@%p15 bra 	$L__BB0_10;
	mad.lo.s32 	%r27, %r12, %r11, %r3;
	cvt.s64.s32 	%rd15, %r27;
	add.s64 	%rd16, %rd1, %rd15;
	ld.global.nc.u8 	%rs9, [%rd16];
	cvt.u16.u8 	%rs10, %rs9;
	st.shared.u8 	[%r10+307], %rs10;
$L__BB0_10:
	add.s32 	%r28, %r19, -1;
	setp.ne.s32 	%p16, %r19, 0;
	setp.gt.s32 	%p17, %r3, 0;
	or.b32  	%r29, %r1, %r2;
	setp.eq.s32 	%p18, %r29, 0;
	and.pred  	%p19, %p18, %p17;
	and.pred  	%p20, %p19, %p16;
	mul.lo.s32 	%r30, %r12, %r28;
	cvt.s64.s32 	%rd17, %r30;
	add.s64 	%rd18, %rd2, %rd17;
	add.s64 	%rd4, %rd1, %rd18;
	not.pred 	%p21, %p20;
	@%p21 bra 	$L__BB0_12;
	ld.global.nc.u8 	%rs11, [%rd4+-1];
	cvt.u16.u8 	%rs12, %rs11;
	st.shared.u8 	[sh], %rs12;
$L__BB0_12:
	setp.eq.s32 	%p22, %r19, 0;
	setp.ne.s32 	%p23, %r2, 0;
	setp.ge.s32 	%p24, %r9, %r12;
	setp.ne.s32 	%p25, %r1, 15;
	or.pred  	%p26, %p25, %p23;
	or.pred  	%p27, %p26, %p24;
	or.pred  	%p28, %p27, %p22;
	@%p28 bra 	$L__BB0_14;
	ld.global.nc.u8 	%rs13, [%rd4+1];
	cvt.u16.u8 	%rs14, %rs13;
	st.shared.u8 	[sh+17], %rs14;
$L__BB0_14:
	setp.ge.s32 	%p29, %r11, %r14;
	setp.ne.s32 	%p30, %r2, 15;
	setp.lt.s32 	%p31, %r3, 1;
	setp.ne.s32 	%p32, %r1, 0;
	or.pred  	%p33, %p32, %p30;
	or.pred  	%p34, %p33, %p31;
	mul.lo.s32 	%r31, %r12, %r11;
	cvt.s64.s32 	%rd19, %r31;
	add.s64 	%rd20, %rd2, %rd19;
	add.s64 	%rd5, %rd1, %rd20;
	or.pred  	%p35, %p34, %p29;
	@%p35 bra 	$L__BB0_16;
	ld.global.nc.u8 	%rs15, [%rd5+-1];
	cvt.u16.u8 	%rs16, %rs15;
	st.shared.u8 	[sh+306], %rs16;
$L__BB0_16:
	setp.ge.s32 	%p36, %r11, %r14;
	setp.ne.s32 	%p37, %r2, 15;
	setp.ge.s32 	%p38, %r9, %r12;
	setp.ne.s32 	%p39, %r1, 15;
	or.pred  	%p40, %p39, %p37;
	or.pred  	%p41, %p40, %p38;
	or.pred  	%p42, %p41, %p36;
	@%p42 bra 	$L__BB0_18;
	ld.global.nc.u8 	%rs17, [%rd5+1];
	cvt.u16.u8 	%rs18, %rs17;
	st.shared.u8 	[sh+323], %rs18;
$L__BB0_18:
	setp.eq.s32 	%p43, %r19, 0;
	setp.lt.s32 	%p44, %r3, 1;
	bar.sync 	0;
	add.s32 	%r32, %r12, -1;
	setp.ge.s32 	%p45, %r3, %r32;
	or.pred  	%p46, %p44, %p45;
	or.pred  	%p47, %p43, %p46;
	add.s32 	%r33, %r14, -1;
	setp.ge.s32 	%p48, %r19, %r33;
	or.pred  	%p49, %p47, %p48;
	@%p49 bra 	$L__BB0_20;
	ld.shared.u8 	%r34, [%r6+-18];
	ld.shared.u8 	%r35, [%r6+-16];
	ld.shared.u8 	%rs19, [%r6];
	ld.shared.u8 	%rs20, [%r6+2];
	mul.wide.u16 	%r36, %rs20, 2;
	ld.shared.u8 	%r37, [%r6+18];
	ld.shared.u8 	%r38, [%r6+20];
	mul.wide.u16 	%r39, %rs19, 2;
	add.s32 	%r40, %r39, %r34;
	add.s32 	%r41, %r36, %r35;
	add.s32 	%r42, %r40, %r37;
	sub.s32 	%r43, %r41, %r42;
	add.s32 	%r44, %r43, %r38;
	ld.shared.u8 	%rs21, [%r6+-17];
	mul.wide.u16 	%r45, %rs21, 2;
	ld.shared.u8 	%rs22, [%r6+19];
	add.s32 	%r46, %r45, %r34;
	add.s32 	%r47, %r46, %r35;
	mul.wide.u16 	%r48, %rs22, 2;
	add.s32 	%r49, %r48, %r37;
	add.s32 	%r50, %r49, %r38;
	sub.s32 	%r51, %r47, %r50;
	cvt.rn.f32.s32 	%f1, %r44;
	cvt.rn.f32.s32 	%f2, %r51;
	add.s32 	%r52, %r7, %r3;
	mul.f32 	%f3, %f2, %f2;
	fma.rn.f32 	%f4, %f1, %f1, %f3;
	sqrt.rn.f32 	%f5, %f4;
	cvta.to.global.u64 	%rd21, %rd6;
	mul.wide.s32 	%rd22, %r52, 4;
	add.s64 	%rd23, %rd21, %rd22;
	st.global.f32 	[%rd23], %f5;
	abs.f32 	%f6, %f1;
	abs.f32 	%f7, %f2;
	setp.gt.f32 	%p50, %f7, %f6;
	selp.f32 	%f8, %f7, %f6, %p50;
	selp.f32 	%f9, %f6, %f7, %p50;
	div.rn.f32 	%f10, %f9, %f8;
	mul.f32 	%f11, %f10, %f10;
	fma.rn.f32 	%f12, %f11, 0f3B33710B, 0fBC807748;
	fma.rn.f32 	%f13, %f12, %f11, 0f3D2CDAB2;
	fma.rn.f32 	%f14, %f13, %f11, 0fBD992D10;
	fma.rn.f32 	%f15, %f14, %f11, 0f3DD9EA6C;
	fma.rn.f32 	%f16, %f15, %f11, 0fBE117CB1;
	fma.rn.f32 	%f17, %f16, %f11, 0f3E4CBCE0;
	fma.rn.f32 	%f18, %f17, %f11, 0fBEAAAA7D;
	mul.f32 	%f19, %f11, %f18;
	fma.rn.f32 	%f20, %f19, %f10, %f10;
	neg.f32 	%f21, %f20;
	fma.rn.f32 	%f22, 0f3F6EE581, 0f3FD774EB, %f21;
	selp.f32 	%f23, %f22, %f20, %p50;
	selp.f32 	%f24, 0f3F6EE581, 0f3FEEE581, %p50;
	selp.f32 	%f25, %f20, %f21, %p50;
	fma.rn.f32 	%f26, %f24, 0f3FD774EB, %f25;
	setp.lt.s32 	%p51, %r44, 0;
	selp.f32 	%f27, %f26, %f23, %p51;
	add.f32 	%f28, %f6, %f7;
	setp.eq.f32 	%p52, %f8, 0f00000000;
	selp.f32 	%f29, 0f40490FDB, 0f00000000, %p51;
	setp.eq.f32 	%p53, %f6, %f7;
	selp.f32 	%f30, 0f4016CBE4, 0f3F490FDB, %p51;
	selp.f32 	%f31, %f30, %f27, %p53;
	selp.f32 	%f32, %f29, %f31, %p52;
	abs.f32 	%f33, %f28;
	setp.nan.f32 	%p54, %f33, %f33;
	copysign.f32 	%f34, %f2, %f32;
	selp.f32 	%f35, %f28, %f34, %p54;
	cvta.to.global.u64 	%rd24, %rd7;
	add.s64 	%rd25, %rd24, %rd22;
	st.global.f32 	[%rd25], %f35;
$L__BB0_20:
	ret;

}


// ===== COMPILED SASS (sm_100) =====

	.target	sm_100

	.elftype	@"ET_EXEC"


//--------------------- .note.nv.tkinfo           --------------------------
	.section	.note.nv.tkinfo,"",@"SHT_NOTE"
	.sectionflags	@"SHF_NOTE_NV_TKINFO"
	.tkinfo
        /*0018*/ 	.word	0x00000002
        /*0030*/ 	.string	""
        /*0030*/ 	.string	"ptxas"
        /*0030*/ 	.string	"Cuda compilation tools, release 13.0, V13.0.88"
        /*0030*/ 	.string	"Build cuda_13.0.r13.0/compiler.36424714_0"
        /*0030*/ 	.string	"-arch sm_100 -m 64 "



//--------------------- .note.nv.cuinfo           --------------------------
	.section	.note.nv.cuinfo,"",@"SHT_NOTE"
	.sectionflags	@"SHF_NOTE_NV_CUINFO"
        /*0018*/ 	.short	0x0002
        /*001a*/ 	.short	0x0064
        /*001c*/ 	.short	0x0082
	.zero		2


//--------------------- .nv.info                  --------------------------
	.section	.nv.info,"",@"SHT_CUDA_INFO"
	.align	4


	//----- nvinfo : EIATTR_REGCOUNT
	.align		4
        /*0000*/ 	.byte	0x04, 0x2f
        /*0002*/ 	.short	(.L_1 - .L_0)
	.align		4
.L_0:
        /*0004*/ 	.word	index@(_Z11sobelKernelPKhPfS1_ii)
        /*0008*/ 	.word	0x0000001c


	//----- nvinfo : EIATTR_FRAME_SIZE
	.align		4
.L_1:
        /*000c*/ 	.byte	0x04, 0x11
        /*000e*/ 	.short	(.L_3 - .L_2)
	.align		4
.L_2:
        /*0010*/ 	.word	index@($__internal_1_$__cuda_sm3x_div_rn_noftz_f32_slowpath)
        /*0014*/ 	.word	0x00000000


	//----- nvinfo : EIATTR_FRAME_SIZE
	.align		4
.L_3:
        /*0018*/ 	.byte	0x04, 0x11
        /*001a*/ 	.short	(.L_5 - .L_4)
	.align		4
.L_4:
        /*001c*/ 	.word	index@($__internal_0_$__cuda_sm20_sqrt_rn_f32_slowpath)
        /*0020*/ 	.word	0x00000000


	//----- nvinfo : EIATTR_FRAME_SIZE
	.align		4
.L_5:
        /*0024*/ 	.byte	0x04, 0x11
        /*0026*/ 	.short	(.L_7 - .L_6)
	.align		4
.L_6:
        /*0028*/ 	.word	index@(_Z11sobelKernelPKhPfS1_ii)
        /*002c*/ 	.word	0x00000000


	//----- nvinfo : EIATTR_MIN_STACK_SIZE
	.align		4
.L_7:
        /*0030*/ 	.byte	0x04, 0x12
        /*0032*/ 	.short	(.L_9 - .L_8)
	.align		4
.L_8:
        /*0034*/ 	.word	index@(_Z11sobelKernelPKhPfS1_ii)
        /*0038*/ 	.word	0x00000000
.L_9:


//--------------------- .nv.compat                --------------------------
	.section	.nv.compat,"",@"SHT_CUDA_COMPAT_INFO"
	.align	4
        /*0000*/ 	.byte	0x02, 0x09, 0x00, 0x00, 0x02, 0x02, 0x01, 0x00, 0x02, 0x05, 0x05, 0x00, 0x03, 0x07, 0x01, 0x01
        /*0010*/ 	.byte	0x02, 0x03, 0x00, 0x00, 0x02, 0x06, 0x01, 0x00, 0x04, 0x0b, 0x08, 0x00, 0x01, 0x00, 0x00, 0x00
        /*0020*/ 	.byte	0x00, 0x00, 0x00, 0x00


//--------------------- .nv.info._Z11sobelKernelPKhPfS1_ii --------------------------
	.section	.nv.info._Z11sobelKernelPKhPfS1_ii,"",@"SHT_CUDA_INFO"
	.sectionflags	@""
	.align	4


	//----- nvinfo : EIATTR_CUDA_API_VERSION
	.align		4
        /*0000*/ 	.byte	0x04, 0x37
        /*0002*/ 	.short	(.L_11 - .L_10)
.L_10:
        /*0004*/ 	.word	0x00000082


	//----- nvinfo : EIATTR_KPARAM_INFO
	.align		4
.L_11:
        /*0008*/ 	.byte	0x04, 0x17
        /*000a*/ 	.short	(.L_13 - .L_12)
.L_12:
        /*000c*/ 	.word	0x00000000
        /*0010*/ 	.short	0x0004
        /*0012*/ 	.short	0x001c
        /*0014*/ 	.byte	0x00, 0xf0, 0x11, 0x00


	//----- nvinfo : EIATTR_KPARAM_INFO
	.align		4
.L_13:
        /*0018*/ 	.byte	0x04, 0x17
        /*001a*/ 	.short	(.L_15 - .L_14)
.L_14:
        /*001c*/ 	.word	0x00000000
        /*0020*/ 	.short	0x0003
        /*0022*/ 	.short	0x0018
        /*0024*/ 	.byte	0x00, 0xf0, 0x11, 0x00


	//----- nvinfo : EIATTR_KPARAM_INFO
	.align		4
.L_15:
        /*0028*/ 	.byte	0x04, 0x17
        /*002a*/ 	.short	(.L_17 - .L_16)
.L_16:
        /*002c*/ 	.word	0x00000000
        /*0030*/ 	.short	0x0002
        /*0032*/ 	.short	0x0010
        /*0034*/ 	.byte	0x00, 0xf5, 0x21, 0x00


	//----- nvinfo : EIATTR_KPARAM_INFO
	.align		4
.L_17:
        /*0038*/ 	.byte	0x04, 0x17
        /*003a*/ 	.short	(.L_19 - .L_18)
.L_18:
        /*003c*/ 	.word	0x00000000
        /*0040*/ 	.short	0x0001
        /*0042*/ 	.short	0x0008
        /*0044*/ 	.byte	0x00, 0xf5, 0x21, 0x00


	//----- nvinfo : EIATTR_KPARAM_INFO
	.align		4
.L_19:
        /*0048*/ 	.byte	0x04, 0x17
        /*004a*/ 	.short	(.L_21 - .L_20)
.L_20:
        /*004c*/ 	.word	0x00000000
        /*0050*/ 	.short	0x0000
        /*0052*/ 	.short	0x0000
        /*0054*/ 	.byte	0x00, 0xf5, 0x21, 0x00


	//----- nvinfo : EIATTR_SPARSE_MMA_MASK
	.align		4
.L_21:
        /*0058*/ 	.byte	0x03, 0x50
        /*005a*/ 	.short	0x0000


	//----- nvinfo : EIATTR_MAXREG_COUNT
	.align		4
        /*005c*/ 	.byte	0x03, 0x1b
        /*005e*/ 	.short	0x00ff


	//----- nvinfo : EIATTR_NUM_BARRIERS
	.align		4
        /*0060*/ 	.byte	0x02, 0x4c
        /*0062*/ 	.byte	0x01
	.zero		1


	//----- nvinfo : EIATTR_MERCURY_ISA_VERSION
	.align		4
        /*0064*/ 	.byte	0x03, 0x5f
        /*0066*/ 	.short	0x0101


	//----- nvinfo : EIATTR_VRC_CTA_INIT_COUNT
	.align		4
        /*0068*/ 	.byte	0x02, 0x4a
	.zero		1
	.zero		1


	//----- nvinfo : EIATTR_EXIT_INSTR_OFFSETS
	.align		4
        /*006c*/ 	.byte	0x04, 0x1c
        /*006e*/ 	.short	(.L_23 - .L_22)


	//   ....[0]....
.L_22:
        /*0070*/ 	.word	0x000005a0


	//   ....[1]....
        /*0074*/ 	.word	0x00000af0


	//----- nvinfo : EIATTR_CRS_STACK_SIZE
	.align		4
.L_23:
        /*0078*/ 	.byte	0x04, 0x1e
        /*007a*/ 	.short	(.L_25 - .L_24)
.L_24:
        /*007c*/ 	.word	0x00000000


	//----- nvinfo : EIATTR_CBANK_PARAM_SIZE
	.align		4
.L_25:
        /*0080*/ 	.byte	0x03, 0x19
        /*0082*/ 	.short	0x0020


	//----- nvinfo : EIATTR_PARAM_CBANK
	.align		4
        /*0084*/ 	.byte	0x04, 0x0a
        /*0086*/ 	.short	(.L_27 - .L_26)
	.align		4
.L_26:
        /*0088*/ 	.word	index@(.nv.constant0._Z11sobelKernelPKhPfS1_ii)
        /*008c*/ 	.short	0x0380
        /*008e*/ 	.short	0x0020


	//----- nvinfo : EIATTR_SW_WAR
	.align		4
.L_27:
        /*0090*/ 	.byte	0x04, 0x36
        /*0092*/ 	.short	(.L_29 - .L_28)
.L_28:
        /*0094*/ 	.word	0x00000008
.L_29:


//--------------------- .nv.callgraph             --------------------------
	.section	.nv.callgraph,"",@"SHT_CUDA_CALLGRAPH"
	.align	4
	.sectionentsize	8
	.align		4
        /*0000*/ 	.word	0x00000000
	.align		4
        /*0004*/ 	.word	0xffffffff
	.align		4
        /*0008*/ 	.word	0x00000000
	.align		4
        /*000c*/ 	.word	0xfffffffe
	.align		4
        /*0010*/ 	.word	0x00000000
	.align		4
        /*0014*/ 	.word	0xfffffffd
	.align		4
        /*0018*/ 	.word	0x00000000
	.align		4
        /*001c*/ 	.word	0xfffffffc


//--------------------- .text._Z11sobelKernelPKhPfS1_ii --------------------------
	.section	.text._Z11sobelKernelPKhPfS1_ii,"ax",@progbits
	.align	128
        .global         _Z11sobelKernelPKhPfS1_ii
        .type           _Z11sobelKernelPKhPfS1_ii,@function
        .size           _Z11sobelKernelPKhPfS1_ii,(.L_x_19 - _Z11sobelKernelPKhPfS1_ii)
        .other          _Z11sobelKernelPKhPfS1_ii,@"STO_CUDA_ENTRY STV_DEFAULT"
_Z11sobelKernelPKhPfS1_ii:
.text._Z11sobelKernelPKhPfS1_ii:
[----:B------:R-:W-:Y:S01]  /*0000*/  LDC R1, c[0x0][0x37c] ;  /* 0x0000df00ff017b82 */ /* 0x000fe20000000800 */
[----:B------:R-:W0:Y:S01]  /*0010*/  S2R R11, SR_TID.Y ;  /* 0x00000000000b7919 */ /* 0x000e220000002200 */
[----:B------:R-:W1:Y:S01]  /*0020*/  LDCU.64 UR6, c[0x0][0x398] ;  /* 0x00007300ff0677ac */ /* 0x000e620008000a00 */
[----:B------:R-:W0:Y:S01]  /*0030*/  S2R R0, SR_CTAID.Y ;  /* 0x0000000000007919 */ /* 0x000e220000002600 */
[----:B------:R-:W2:Y:S01]  /*0040*/  LDCU.64 UR10, c[0x0][0x380] ;  /* 0x00007000ff0a77ac */ /* 0x000ea20008000a00 */
[----:B------:R-:W3:Y:S01]  /*0050*/  S2R R12, SR_TID.X ;  /* 0x00000000000c7919 */ /* 0x000ee20000002100 */
[----:B------:R-:W4:Y:S01]  /*0060*/  LDCU.64 UR8, c[0x0][0x358] ;  /* 0x00006b00ff0877ac */ /* 0x000f220008000a00 */
[----:B------:R-:W3:Y:S01]  /*0070*/  S2R R3, SR_CTAID.X ;  /* 0x0000000000037919 */ /* 0x000ee20000002500 */
[----:B0-----:R-:W-:-:S04]  /*0080*/  IMAD R15, R0, 0x10, R11 ;  /* 0x00000010000f7824 */ /* 0x001fc800078e020b */
[C---:B-1----:R-:W-:Y:S01]  /*0090*/  IMAD R13, R15.reuse, UR6, RZ ;  /* 0x000000060f0d7c24 */ /* 0x042fe2000f8e02ff */
[----:B------:R-:W-:Y:S01]  /*00a0*/  ISETP.GE.AND P3, PT, R15, UR7, PT ;  /* 0x000000070f007c0c */ /* 0x000fe2000bf66270 */
[----:B---3--:R-:W-:-:S03]  /*00b0*/  IMAD R0, R3, 0x10, R12 ;  /* 0x0000001003007824 */ /* 0x008fc600078e020c */
[--C-:B------:R-:W-:Y:S02]  /*00c0*/  SHF.R.S32.HI R3, RZ, 0x1f, R13.reuse ;  /* 0x0000001fff037819 */ /* 0x100fe4000001140d */
[C---:B------:R-:W-:Y:S02]  /*00d0*/  ISETP.GE.OR P3, PT, R0.reuse, UR6, P3 ;  /* 0x0000000600007c0c */ /* 0x040fe40009f66670 */
[----:B------:R-:W-:Y:S02]  /*00e0*/  ISETP.GE.AND P2, PT, R0, 0x1, PT ;  /* 0x000000010000780c */ /* 0x000fe40003f46270 */
[----:B------:R-:W-:Y:S02]  /*00f0*/  SHF.R.S32.HI R8, RZ, 0x1f, R0 ;  /* 0x0000001fff087819 */ /* 0x000fe40000011400 */
[----:B------:R-:W-:Y:S02]  /*0100*/  ISETP.NE.OR P2, PT, R12, RZ, !P2 ;  /* 0x000000ff0c00720c */ /* 0x000fe40005745670 */
[----:B--2---:R-:W-:-:S04]  /*0110*/  IADD3 R2, P1, P4, R0, UR10, R13 ;  /* 0x0000000a00027c10 */ /* 0x004fc8000fc3e00d */
[----:B------:R-:W-:Y:S01]  /*0120*/  IADD3.X R3, PT, PT, R8, UR11, R3, P1, P4 ;  /* 0x0000000b08037c10 */ /* 0x000fe20008fe8403 */
[----:B------:R-:W-:-:S05]  /*0130*/  @!P3 IMAD R5, R15, UR6, R0 ;  /* 0x000000060f05bc24 */ /* 0x000fca000f8e0200 */
[C---:B------:R-:W-:Y:S01]  /*0140*/  @!P3 IADD3 R4, P0, PT, R5.reuse, UR10, RZ ;  /* 0x0000000a0504bc10 */ /* 0x040fe2000ff1e0ff */
[----:B----4-:R-:W2:Y:S03]  /*0150*/  @!P2 LDG.E.U8.CONSTANT R16, desc[UR8][R2.64+-0x1] ;  /* 0xffffff080210a981 */ /* 0x010ea6000c1e9100 */
[----:B------:R-:W-:-:S05]  /*0160*/  @!P3 LEA.HI.X.SX32 R5, R5, UR11, 0x1, P0 ;  /* 0x0000000b0505bc11 */ /* 0x000fca00080f0eff */
[----:B------:R0:W3:Y:S01]  /*0170*/  @!P3 LDG.E.U8.CONSTANT R21, desc[UR8][R4.64] ;  /* 0x000000080415b981 */ /* 0x0000e2000c1e9100 */
[----:B------:R-:W1:Y:S01]  /*0180*/  S2UR UR5, SR_CgaCtaId ;  /* 0x00000000000579c3 */ /* 0x000e620000008800 */
[C---:B------:R-:W-:Y:S01]  /*0190*/  VIADD R19, R15.reuse, 0x1 ;  /* 0x000000010f137836 */ /* 0x040fe20000000000 */
[C---:B------:R-:W-:Y:S01]  /*01a0*/  ISETP.NE.AND P0, PT, R15.reuse, RZ, PT ;  /* 0x000000ff0f00720c */ /* 0x040fe20003f05270 */
[----:B------:R-:W-:-:S03]  /*01b0*/  VIADD R7, R15, 0xffffffff ;  /* 0xffffffff0f077836 */ /* 0x000fc60000000000 */
[----:B------:R-:W-:Y:S02]  /*01c0*/  ISETP.GE.AND P4, PT, R19, UR7, PT ;  /* 0x0000000713007c0c */ /* 0x000fe4000bf86270 */
[----:B------:R-:W-:Y:S01]  /*01d0*/  ISETP.NE.OR P0, PT, R11, RZ, !P0 ;  /* 0x000000ff0b00720c */ /* 0x000fe20004705670 */
[----:B0-----:R-:W-:Y:S01]  /*01e0*/  IMAD R5, R7, UR6, RZ ;  /* 0x0000000607057c24 */ /* 0x001fe2000f8e02ff */
[----:B------:R-:W-:Y:S01]  /*01f0*/  ISETP.NE.OR P4, PT, R11, 0xf, P4 ;  /* 0x0000000f0b00780c */ /* 0x000fe20002785670 */
[----:B------:R-:W-:Y:S01]  /*0200*/  IMAD.MOV.U32 R6, RZ, RZ, 0x12 ;  /* 0x00000012ff067424 */ /* 0x000fe200078e00ff */
[----:B------:R-:W-:Y:S01]  /*0210*/  UMOV UR4, 0x400 ;  /* 0x0000040000047882 */ /* 0x000fe20000000000 */
[----:B------:R-:W-:Y:S01]  /*0220*/  IMAD R9, R19, UR6, RZ ;  /* 0x0000000613097c24 */ /* 0x000fe2000f8e02ff */
[--C-:B------:R-:W-:Y:S02]  /*0230*/  SHF.R.S32.HI R23, RZ, 0x1f, R5.reuse ;  /* 0x0000001fff177819 */ /* 0x100fe40000011405 */
[----:B------:R-:W-:Y:S01]  /*0240*/  IADD3 R4, P5, P6, R0, UR10, R5 ;  /* 0x0000000a00047c10 */ /* 0x000fe2000febe005 */
[----:B------:R-:W-:Y:S01]  /*0250*/  IMAD R17, R11, R6, 0x12 ;  /* 0x000000120b117424 */ /* 0x000fe200078e0206 */
[----:B------:R-:W-:-:S02]  /*0260*/  SHF.R.S32.HI R25, RZ, 0x1f, R9 ;  /* 0x0000001fff197819 */ /* 0x000fc40000011409 */
[----:B------:R-:W-:Y:S01]  /*0270*/  IADD3.X R5, PT, PT, R8, UR11, R23, P5, P6 ;  /* 0x0000000b08057c10 */ /* 0x000fe2000afec417 */
[----:B-1----:R-:W-:Y:S01]  /*0280*/  ULEA UR4, UR5, UR4, 0x18 ;  /* 0x0000000405047291 */ /* 0x002fe2000f8ec0ff */
[----:B------:R-:W-:Y:S01]  /*0290*/  IADD3 R6, P5, P6, R0, UR10, R9 ;  /* 0x0000000a00067c10 */ /* 0x000fe2000febe009 */
[--C-:B------:R-:W-:Y:S02]  /*02a0*/  @!P0 IMAD R9, R7, UR6, R0.reuse ;  /* 0x0000000607098c24 */ /* 0x100fe4000f8e0200 */
[----:B------:R-:W-:Y:S02]  /*02b0*/  @!P4 IMAD R18, R19, UR6, R0 ;  /* 0x000000061312cc24 */ /* 0x000fe4000f8e0200 */
[----:B------:R-:W-:Y:S02]  /*02c0*/  IADD3 R14, PT, PT, R17, UR4, R12 ;  /* 0x00000004110e7c10 */ /* 0x000fe4000fffe00c */
[----:B------:R-:W-:Y:S02]  /*02d0*/  IADD3.X R7, PT, PT, R8, UR11, R25, P5, P6 ;  /* 0x0000000b08077c10 */ /* 0x000fe4000afec419 */
[----:B------:R-:W-:Y:S01]  /*02e0*/  @!P0 IADD3 R8, P6, PT, R9, UR10, RZ ;  /* 0x0000000a09088c10 */ /* 0x000fe2000ffde0ff */
[----:B------:R-:W-:-:S03]  /*02f0*/  VIADD R20, R0, 0x1 ;  /* 0x0000000100147836 */ /* 0x000fc60000000000 */
[----:B------:R-:W-:Y:S02]  /*0300*/  @!P0 LEA.HI.X.SX32 R9, R9, UR11, 0x1, P6 ;  /* 0x0000000b09098c11 */ /* 0x000fe4000b0f0eff */
[----:B------:R-:W-:Y:S02]  /*0310*/  ISETP.NE.AND P6, PT, R11, 0xf, PT ;  /* 0x0000000f0b00780c */ /* 0x000fe40003fc5270 */
[----:B------:R-:W-:Y:S02]  /*0320*/  LOP3.LUT P5, RZ, R12, R11, RZ, 0xfc, !PT ;  /* 0x0000000b0cff7212 */ /* 0x000fe400078afcff */
[----:B------:R-:W-:Y:S01]  /*0330*/  ISETP.GE.AND P1, PT, R20, UR6, PT ;  /* 0x0000000614007c0c */ /* 0x000fe2000bf26270 */
[----:B------:R-:W4:Y:S01]  /*0340*/  @!P0 LDG.E.U8.CONSTANT R9, desc[UR8][R8.64] ;  /* 0x0000000808098981 */ /* 0x000f22000c1e9100 */
[----:B------:R-:W-:Y:S02]  /*0350*/  ISETP.GT.AND P5, PT, R0, RZ, !P5 ;  /* 0x000000ff0000720c */ /* 0x000fe40006fa4270 */
[----:B------:R-:W-:-:S02]  /*0360*/  ISETP.NE.OR P1, PT, R12, 0xf, P1 ;  /* 0x0000000f0c00780c */ /* 0x000fc40000f25670 */
[----:B------:R-:W-:-:S11]  /*0370*/  ISETP.NE.AND P5, PT, R15, RZ, P5 ;  /* 0x000000ff0f00720c */ /* 0x000fd60002fa5270 */
[----:B------:R-:W5:Y:S04]  /*0380*/  @!P1 LDG.E.U8.CONSTANT R2, desc[UR8][R2.64+0x1] ;  /* 0x0000010802029981 */ /* 0x000f68000c1e9100 */
[----:B------:R-:W4:Y:S04]  /*0390*/  @P5 LDG.E.U8.CONSTANT R3, desc[UR8][R4.64+-0x1] ;  /* 0xffffff0804035981 */ /* 0x000f28000c1e9100 */
[----:B---3--:R-:W-:Y:S01]  /*03a0*/  @!P3 STS.U8 [R14+0x1], R21 ;  /* 0x000001150e00b388 */ /* 0x008fe20000000000 */
[----:B------:R-:W-:-:S03]  /*03b0*/  ISETP.NE.AND P3, PT, R11, RZ, PT ;  /* 0x000000ff0b00720c */ /* 0x000fc60003f65270 */
[----:B--2---:R0:W-:Y:S01]  /*03c0*/  @!P2 STS.U8 [R17+UR4], R16 ;  /* 0x000000101100a988 */ /* 0x0041e20008000004 */
[----:B------:R-:W-:Y:S02]  /*03d0*/  @!P4 IADD3 R10, P2, PT, R18, UR10, RZ ;  /* 0x0000000a120acc10 */ /* 0x000fe4000ff5e0ff */
[----:B------:R-:W-:Y:S02]  /*03e0*/  ISETP.NE.OR P3, PT, R12, 0xf, P3 ;  /* 0x0000000f0c00780c */ /* 0x000fe40001f65670 */
[----:B------:R-:W-:Y:S02]  /*03f0*/  @!P4 LEA.HI.X.SX32 R11, R18, UR11, 0x1, P2 ;  /* 0x0000000b120bcc11 */ /* 0x000fe400090f0eff */
[C---:B------:R-:W-:Y:S02]  /*0400*/  ISETP.NE.OR P2, PT, R12.reuse, 0xf, P6 ;  /* 0x0000000f0c00780c */ /* 0x040fe40003745670 */
[----:B------:R-:W-:Y:S02]  /*0410*/  ISETP.NE.OR P6, PT, R12, RZ, P6 ;  /* 0x000000ff0c00720c */ /* 0x000fe400037c5670 */
[C---:B------:R-:W-:Y:S01]  /*0420*/  ISETP.GE.OR P3, PT, R20.reuse, UR6, P3 ;  /* 0x0000000614007c0c */ /* 0x040fe20009f66670 */
[----:B------:R-:W2:Y:S01]  /*0430*/  @!P4 LDG.E.U8.CONSTANT R11, desc[UR8][R10.64] ;  /* 0x000000080a0bc981 */ /* 0x000ea2000c1e9100 */
[----:B------:R-:W-:-:S02]  /*0440*/  ISETP.GE.OR P2, PT, R20, UR6, P2 ;  /* 0x0000000614007c0c */ /* 0x000fc40009746670 */
[----:B------:R-:W-:Y:S02]  /*0450*/  ISETP.LT.OR P6, PT, R0, 0x1, P6 ;  /* 0x000000010000780c */ /* 0x000fe400037c1670 */
[----:B------:R-:W-:Y:S02]  /*0460*/  ISETP.EQ.OR P3, PT, R15, RZ, P3 ;  /* 0x000000ff0f00720c */ /* 0x000fe40001f62670 */
[C---:B------:R-:W-:Y:S02]  /*0470*/  ISETP.GE.OR P6, PT, R19.reuse, UR7, P6 ;  /* 0x0000000713007c0c */ /* 0x040fe4000b7c6670 */
[----:B------:R-:W-:-:S09]  /*0480*/  ISETP.GE.OR P2, PT, R19, UR7, P2 ;  /* 0x0000000713007c0c */ /* 0x000fd20009746670 */
[----:B0-----:R-:W3:Y:S04]  /*0490*/  @!P3 LDG.E.U8.CONSTANT R16, desc[UR8][R4.64+0x1] ;  /* 0x000001080410b981 */ /* 0x001ee8000c1e9100 */
[----:B------:R-:W3:Y:S04]  /*04a0*/  @!P6 LDG.E.U8.CONSTANT R18, desc[UR8][R6.64+-0x1] ;  /* 0xffffff080612e981 */ /* 0x000ee8000c1e9100 */
[----:B------:R-:W3:Y:S01]  /*04b0*/  @!P2 LDG.E.U8.CONSTANT R19, desc[UR8][R6.64+0x1] ;  /* 0x000001080613a981 */ /* 0x000ee2000c1e9100 */
[----:B------:R-:W-:-:S03]  /*04c0*/  UIADD3 UR5, UPT, UPT, UR6, -0x1, URZ ;  /* 0xffffffff06057890 */ /* 0x000fc6000fffe0ff */
[----:B-----5:R0:W-:Y:S03]  /*04d0*/  @!P1 STS.U8 [R17+UR4+0x11], R2 ;  /* 0x0000110211009988 */ /* 0x0201e60008000004 */
[C---:B------:R-:W-:Y:S01]  /*04e0*/  ISETP.GE.AND P1, PT, R0.reuse, UR5, PT ;  /* 0x0000000500007c0c */ /* 0x040fe2000bf26270 */
[----:B----4-:R0:W-:Y:S03]  /*04f0*/  @!P0 STS.U8 [R12+UR4+0x1], R9 ;  /* 0x000001090c008988 */ /* 0x0101e60008000004 */
[----:B------:R-:W-:Y:S01]  /*0500*/  ISETP.LT.OR P1, PT, R0, 0x1, P1 ;  /* 0x000000010000780c */ /* 0x000fe20000f21670 */
[----:B------:R-:W-:-:S03]  /*0510*/  UIADD3 UR5, UPT, UPT, UR7, -0x1, URZ ;  /* 0xffffffff07057890 */ /* 0x000fc6000fffe0ff */
[----:B------:R-:W-:-:S04]  /*0520*/  ISETP.EQ.OR P1, PT, R15, RZ, P1 ;  /* 0x000000ff0f00720c */ /* 0x000fc80000f22670 */
[----:B------:R-:W-:Y:S01]  /*0530*/  ISETP.GE.OR P1, PT, R15, UR5, P1 ;  /* 0x000000050f007c0c */ /* 0x000fe20008f26670 */
[----:B--2---:R0:W-:Y:S04]  /*0540*/  @!P4 STS.U8 [R12+UR4+0x133], R11 ;  /* 0x0001330b0c00c988 */ /* 0x0041e80008000004 */
[----:B------:R0:W-:Y:S04]  /*0550*/  @P5 STS.U8 [UR4], R3 ;  /* 0x00000003ff005988 */ /* 0x0001e80008000004 */
[----:B---3--:R0:W-:Y:S04]  /*0560*/  @!P3 STS.U8 [UR4+0x11], R16 ;  /* 0x00001110ff00b988 */ /* 0x0081e80008000004 */
[----:B------:R0:W-:Y:S04]  /*0570*/  @!P6 STS.U8 [UR4+0x132], R18 ;  /* 0x00013212ff00e988 */ /* 0x0001e80008000004 */
[----:B------:R0:W-:Y:S01]  /*0580*/  @!P2 STS.U8 [UR4+0x143], R19 ;  /* 0x00014313ff00a988 */ /* 0x0001e20008000004 */
[----:B------:R-:W-:Y:S06]  /*0590*/  BAR.SYNC.DEFER_BLOCKING 0x0 ;  /* 0x0000000000007b1d */ /* 0x000fec0000010000 */
[----:B------:R-:W-:Y:S05]  /*05a0*/  @P1 EXIT ;  /* 0x000000000000194d */ /* 0x000fea0003800000 */
[----:B------:R-:W-:Y:S01]  /*05b0*/  LDS.U8 R6, [R14+0x12] ;  /* 0x000012000e067984 */ /* 0x000fe20000000000 */
[----:B------:R-:W-:Y:S01]  /*05c0*/  BSSY.RECONVERGENT B0, `(.L_x_0) ;  /* 0x0000021000007945 */ /* 0x000fe20003800200 */
[----:B------:R-:W-:Y:S02]  /*05d0*/  IMAD.IADD R13, R0, 0x1, R13 ;  /* 0x00000001000d7824 */ /* 0x000fe400078e020d */
[----:B0-----:R-:W0:Y:S04]  /*05e0*/  LDS.U8 R11, [R14+0x13] ;  /* 0x000013000e0b7984 */ /* 0x001e280000000000 */
[----:B------:R-:W-:Y:S04]  /*05f0*/  LDS.U8 R2, [R14+-0x12] ;  /* 0xffffee000e027984 */ /* 0x000fe80000000000 */
[----:B------:R-:W1:Y:S04]  /*0600*/  LDS.U8 R5, [R14] ;  /* 0x000000000e057984 */ /* 0x000e680000000000 */
[----:B------:R-:W-:Y:S04]  /*0610*/  LDS.U8 R3, [R14+-0x10] ;  /* 0xfffff0000e037984 */ /* 0x000fe80000000000 */
[----:B------:R-:W2:Y:S04]  /*0620*/  LDS.U8 R4, [R14+0x2] ;  /* 0x000002000e047984 */ /* 0x000ea80000000000 */
[----:B------:R-:W3:Y:S04]  /*0630*/  LDS.U8 R9, [R14+-0x11] ;  /* 0xffffef000e097984 */ /* 0x000ee80000000000 */
[----:B------:R-:W4:Y:S01]  /*0640*/  LDS.U8 R7, [R14+0x14] ;  /* 0x000014000e077984 */ /* 0x000f220000000000 */
[----:B0-----:R-:W-:-:S02]  /*0650*/  IMAD R8, R11, 0x2, R6 ;  /* 0x000000020b087824 */ /* 0x001fc400078e0206 */
[--C-:B-1----:R-:W-:Y:S02]  /*0660*/  IMAD R5, R5, 0x2, R2.reuse ;  /* 0x0000000205057824 */ /* 0x102fe400078e0202 */
[----:B--2---:R-:W-:Y:S02]  /*0670*/  IMAD R4, R4, 0x2, R3 ;  /* 0x0000000204047824 */ /* 0x004fe400078e0203 */
[----:B---3--:R-:W-:-:S03]  /*0680*/  IMAD R2, R9, 0x2, R2 ;  /* 0x0000000209027824 */ /* 0x008fc600078e0202 */
[----:B------:R-:W-:Y:S01]  /*0690*/  IADD3 R4, PT, PT, R4, -R5, -R6 ;  /* 0x8000000504047210 */ /* 0x000fe20007ffe806 */
[----:B----4-:R-:W-:-:S04]  /*06a0*/  IMAD.IADD R8, R7, 0x1, R8 ;  /* 0x0000000107087824 */ /* 0x010fc800078e0208 */
[----:B------:R-:W-:Y:S01]  /*06b0*/  IMAD.IADD R4, R7, 0x1, R4 ;  /* 0x0000000107047824 */ /* 0x000fe200078e0204 */
[----:B------:R-:W-:-:S04]  /*06c0*/  IADD3 R2, PT, PT, -R8, R2, R3 ;  /* 0x0000000208027210 */ /* 0x000fc80007ffe103 */
[----:B------:R-:W-:Y:S02]  /*06d0*/  I2FP.F32.S32 R5, R2 ;  /* 0x0000000200057245 */ /* 0x000fe40000201400 */
[----:B------:R-:W-:-:S03]  /*06e0*/  I2FP.F32.S32 R2, R4 ;  /* 0x0000000400027245 */ /* 0x000fc60000201400 */
[----:B------:R-:W-:-:S04]  /*06f0*/  FMUL R3, R5, R5 ;  /* 0x0000000505037220 */ /* 0x000fc80000400000 */
[----:B------:R-:W-:-:S04]  /*0700*/  FFMA R3, R2, R2, R3 ;  /* 0x0000000202037223 */ /* 0x000fc80000000003 */
[----:B------:R-:W-:Y:S01]  /*0710*/  VIADD R7, R3, 0xf3000000 ;  /* 0xf300000003077836 */ /* 0x000fe20000000000 */
[----:B------:R0:W1:Y:S04]  /*0720*/  MUFU.RSQ R6, R3 ;  /* 0x0000000300067308 */ /* 0x0000680000001400 */
[----:B------:R-:W-:-:S13]  /*0730*/  ISETP.GT.U32.AND P0, PT, R7, 0x727fffff, PT ;  /* 0x727fffff0700780c */ /* 0x000fda0003f04070 */
[----:B01----:R-:W-:Y:S05]  /*0740*/  @!P0 BRA `(.L_x_1) ;  /* 0x0000000000108947 */ /* 0x003fea0003800000 */
[----:B------:R-:W-:-:S07]  /*0750*/  MOV R10, 0x770 ;  /* 0x00000770000a7802 */ /* 0x000fce0000000f00 */
[----:B------:R-:W-:Y:S05]  /*0760*/  CALL.REL.NOINC `($__internal_0_$__cuda_sm20_sqrt_rn_f32_slowpath) ;  /* 0x0000000000e47944 */ /* 0x000fea0003c00000 */
[----:B------:R-:W-:Y:S01]  /*0770*/  IMAD.MOV.U32 R9, RZ, RZ, R3 ;  /* 0x000000ffff097224 */ /* 0x000fe200078e0003 */
[----:B------:R-:W-:Y:S06]  /*0780*/  BRA `(.L_x_2) ;  /* 0x0000000000107947 */ /* 0x000fec0003800000 */
.L_x_1:
[----:B------:R-:W-:Y:S01]  /*0790*/  FMUL.FTZ R0, R3, R6 ;  /* 0x0000000603007220 */ /* 0x000fe20000410000 */
[----:B------:R-:W-:-:S03]  /*07a0*/  FMUL.FTZ R6, R6, 0.5 ;  /* 0x3f00000006067820 */ /* 0x000fc60000410000 */
[----:B------:R-:W-:-:S04]  /*07b0*/  FFMA R3, -R0, R0, R3 ;  /* 0x0000000000037223 */ /* 0x000fc80000000103 */
[----:B------:R-:W-:-:S07]  /*07c0*/  FFMA R9, R3, R6, R0 ;  /* 0x0000000603097223 */ /* 0x000fce0000000000 */
.L_x_2:
[----:B------:R-:W-:Y:S05]  /*07d0*/  BSYNC.RECONVERGENT B0 ;  /* 0x0000000000007941 */ /* 0x000fea0003800200 */
.L_x_0:
[----:B------:R-:W0:Y:S01]  /*07e0*/  LDC.64 R6, c[0x0][0x388] ;  /* 0x0000e200ff067b82 */ /* 0x000e220000000a00 */
[CC--:B------:R-:W-:Y:S01]  /*07f0*/  FSETP.GT.AND P2, PT, |R5|.reuse, |R2|.reuse, PT ;  /* 0x400000020500720b */ /* 0x0c0fe20003f44200 */
[----:B------:R-:W-:Y:S03]  /*0800*/  BSSY.RECONVERGENT B0, `(.L_x_3) ;  /* 0x0000010000007945 */ /* 0x000fe60003800200 */
[----:B------:R-:W-:Y:S02]  /*0810*/  FSEL R3, |R5|, |R2|, P2 ;  /* 0x4000000205037208 */ /* 0x000fe40001000200 */
[----:B------:R-:W-:Y:S02]  /*0820*/  FSEL R0, |R2|, |R5|, P2 ;  /* 0x4000000502007208 */ /* 0x000fe40001000200 */
[----:B------:R-:W1:Y:S08]  /*0830*/  MUFU.RCP R8, R3 ;  /* 0x0000000300087308 */ /* 0x000e700000001000 */
[----:B------:R-:W2:Y:S01]  /*0840*/  FCHK P0, R0, R3 ;  /* 0x0000000300007302 */ /* 0x000ea20000000000 */
[----:B0-----:R-:W-:-:S04]  /*0850*/  IMAD.WIDE R6, R13, 0x4, R6 ;  /* 0x000000040d067825 */ /* 0x001fc800078e0206 */
[----:B-1----:R-:W-:Y:S01]  /*0860*/  FFMA R11, -R3, R8, 1 ;  /* 0x3f800000030b7423 */ /* 0x002fe20000000108 */
[----:B------:R0:W-:Y:S03]  /*0870*/  STG.E desc[UR8][R6.64], R9 ;  /* 0x0000000906007986 */ /* 0x0001e6000c101908 */
[----:B------:R-:W-:-:S04]  /*0880*/  FFMA R11, R8, R11, R8 ;  /* 0x0000000b080b7223 */ /* 0x000fc80000000008 */
[----:B------:R-:W-:-:S04]  /*0890*/  FFMA R8, R0, R11, RZ ;  /* 0x0000000b00087223 */ /* 0x000fc800000000ff */
[----:B------:R-:W-:-:S04]  /*08a0*/  FFMA R10, -R3, R8, R0 ;  /* 0x00000008030a7223 */ /* 0x000fc80000000100 */
[----:B------:R-:W-:Y:S01]  /*08b0*/  FFMA R8, R11, R10, R8 ;  /* 0x0000000a0b087223 */ /* 0x000fe20000000008 */
[----:B0-2---:R-:W-:Y:S06]  /*08c0*/  @!P0 BRA `(.L_x_4) ;  /* 0x00000000000c8947 */ /* 0x005fec0003800000 */
[----:B------:R-:W-:-:S07]  /*08d0*/  MOV R6, 0x8f0 ;  /* 0x000008f000067802 */ /* 0x000fce0000000f00 */
[----:B------:R-:W-:Y:S05]  /*08e0*/  CALL.REL.NOINC `($__internal_1_$__cuda_sm3x_div_rn_noftz_f32_slowpath) ;  /* 0x0000000000dc7944 */ /* 0x000fea0003c00000 */
[----:B------:R-:W-:-:S07]  /*08f0*/  IMAD.MOV.U32 R8, RZ, RZ, R0 ;  /* 0x000000ffff087224 */ /* 0x000fce00078e0000 */
.L_x_4:
[----:B------:R-:W-:Y:S05]  /*0900*/  BSYNC.RECONVERGENT B0 ;  /* 0x0000000000007941 */ /* 0x000fea0003800200 */
.L_x_3:
[----:B------:R-:W-:Y:S02]  /*0910*/  IMAD.MOV.U32 R7, RZ, RZ, 0x3b33710b ;  /* 0x3b33710bff077424 */ /* 0x000fe400078e00ff */
[----:B------:R-:W-:Y:S01]  /*0920*/  FMUL R0, R8, R8 ;  /* 0x0000000808007220 */ /* 0x000fe20000400000 */
[----:B------:R-:W-:Y:S01]  /*0930*/  IMAD.MOV.U32 R11, RZ, RZ, 0x3f6ee581 ;  /* 0x3f6ee581ff0b7424 */ /* 0x000fe200078e00ff */
[----:B------:R-:W-:Y:S02]  /*0940*/  ISETP.GE.AND P0, PT, R4, RZ, PT ;  /* 0x000000ff0400720c */ /* 0x000fe40003f06270 */
[----:B------:R-:W-:Y:S01]  /*0950*/  FFMA R7, R0, R7, -0.015681877732276916504 ;  /* 0xbc80774800077423 */ /* 0x000fe20000000007 */
[----:B------:R-:W-:Y:S02]  /*0960*/  FSETP.NEU.AND P3, PT, |R2|, |R5|, PT ;  /* 0x400000050200720b */ /* 0x000fe40003f6d200 */
[----:B------:R-:W-:Y:S01]  /*0970*/  FSETP.NEU.AND P1, PT, R3, RZ, PT ;  /* 0x000000ff0300720b */ /* 0x000fe20003f2d000 */
[----:B------:R-:W-:-:S04]  /*0980*/  FFMA R7, R0, R7, 0.042200751602649688721 ;  /* 0x3d2cdab200077423 */ /* 0x000fc80000000007 */
[----:B------:R-:W-:-:S04]  /*0990*/  FFMA R7, R0, R7, -0.074792981147766113281 ;  /* 0xbd992d1000077423 */ /* 0x000fc80000000007 */
[----:B------:R-:W-:-:S04]  /*09a0*/  FFMA R7, R0, R7, 0.10640415549278259277 ;  /* 0x3dd9ea6c00077423 */ /* 0x000fc80000000007 */
[----:B------:R-:W-:-:S04]  /*09b0*/  FFMA R7, R0, R7, -0.14207722246646881104 ;  /* 0xbe117cb100077423 */ /* 0x000fc80000000007 */
[----:B------:R-:W-:-:S04]  /*09c0*/  FFMA R7, R0, R7, 0.19993925094604492188 ;  /* 0x3e4cbce000077423 */ /* 0x000fc80000000007 */
[----:B------:R-:W-:-:S04]  /*09d0*/  FFMA R7, R0, R7, -0.33333197236061096191 ;  /* 0xbeaaaa7d00077423 */ /* 0x000fc80000000007 */
[----:B------:R-:W-:Y:S01]  /*09e0*/  FMUL R7, R0, R7 ;  /* 0x0000000700077220 */ /* 0x000fe20000400000 */
[----:B------:R-:W-:-:S03]  /*09f0*/  FSEL R0, R11, 1.8663789033889770508, P2 ;  /* 0x3feee5810b007808 */ /* 0x000fc60001000000 */
[----:B------:R-:W-:Y:S02]  /*0a00*/  FFMA R8, R7, R8, R8 ;  /* 0x0000000807087223 */ /* 0x000fe40000000008 */
[----:B------:R-:W0:Y:S02]  /*0a10*/  LDC.64 R6, c[0x0][0x390] ;  /* 0x0000e400ff067b82 */ /* 0x000e240000000a00 */
[----:B------:R-:W-:-:S05]  /*0a20*/  FFMA R9, R11, 1.6832555532455444336, -R8 ;  /* 0x3fd774eb0b097823 */ /* 0x000fca0000000808 */
[-C--:B------:R-:W-:Y:S02]  /*0a30*/  FSEL R4, R9, R8.reuse, P2 ;  /* 0x0000000809047208 */ /* 0x080fe40001000000 */
[----:B------:R-:W-:-:S05]  /*0a40*/  FSEL R9, R8, -R8, P2 ;  /* 0x8000000808097208 */ /* 0x000fca0001000000 */
[----:B------:R-:W-:Y:S01]  /*0a50*/  @!P0 FFMA R4, R0, 1.6832555532455444336, R9 ;  /* 0x3fd774eb00048823 */ /* 0x000fe20000000009 */
[----:B------:R-:W-:-:S05]  /*0a60*/  IMAD.MOV.U32 R0, RZ, RZ, 0x4016cbe4 ;  /* 0x4016cbe4ff007424 */ /* 0x000fca00078e00ff */
[----:B------:R-:W-:Y:S01]  /*0a70*/  @!P3 FSEL R4, R0, 0.78539818525314331055, !P0 ;  /* 0x3f490fdb0004b808 */ /* 0x000fe20004000000 */
[----:B------:R-:W-:Y:S01]  /*0a80*/  FADD R0, |R2|, |R5| ;  /* 0x4000000502007221 */ /* 0x000fe20000000200 */
[----:B------:R-:W-:Y:S01]  /*0a90*/  @!P1 FSEL R4, RZ, 3.1415927410125732422, P0 ;  /* 0x40490fdbff049808 */ /* 0x000fe20000000000 */
[----:B0-----:R-:W-:-:S03]  /*0aa0*/  IMAD.WIDE R2, R13, 0x4, R6 ;  /* 0x000000040d027825 */ /* 0x001fc600078e0206 */
[----:B------:R-:W-:Y:S02]  /*0ab0*/  FSETP.NAN.AND P0, PT, R0, R0, PT ;  /* 0x000000000000720b */ /* 0x000fe40003f08000 */
[----:B------:R-:W-:-:S04]  /*0ac0*/  LOP3.LUT R5, R4, 0x80000000, R5, 0xb8, !PT ;  /* 0x8000000004057812 */ /* 0x000fc800078eb805 */
[----:B------:R-:W-:-:S05]  /*0ad0*/  FSEL R5, R0, R5, P0 ;  /* 0x0000000500057208 */ /* 0x000fca0000000000 */
[----:B------:R-:W-:Y:S01]  /*0ae0*/  STG.E desc[UR8][R2.64], R5 ;  /* 0x0000000502007986 */ /* 0x000fe2000c101908 */
[----:B------:R-:W-:Y:S05]  /*0af0*/  EXIT ;  /* 0x000000000000794d */ /* 0x000fea0003800000 */
        .weak           $__internal_0_$__cuda_sm20_sqrt_rn_f32_slowpath
        .type           $__internal_0_$__cuda_sm20_sqrt_rn_f32_slowpath,@function
        .size           $__internal_0_$__cuda_sm20_sqrt_rn_f32_slowpath,($__internal_1_$__cuda_sm3x_div_rn_noftz_f32_slowpath - $__internal_0_$__cuda_sm20_sqrt_rn_f32_slowpath)
$__internal_0_$__cuda_sm20_sqrt_rn_f32_slowpath:
[----:B------:R-:W-:-:S13]  /*0b00*/  LOP3.LUT P0, RZ, R3, 0x7fffffff, RZ, 0xc0, !PT ;  /* 0x7fffffff03ff7812 */ /* 0x000fda000780c0ff */
[----:B------:R-:W-:Y:S05]  /*0b10*/  @!P0 BRA `(.L_x_5) ;  /* 0x0000000000448947 */ /* 0x000fea0003800000 */
[----:B------:R-:W-:Y:S01]  /*0b20*/  FSETP.GEU.FTZ.AND P0, PT, R3, RZ, PT ;  /* 0x000000ff0300720b */ /* 0x000fe20003f1e000 */
[----:B------:R-:W-:-:S12]  /*0b30*/  IMAD.MOV.U32 R0, RZ, RZ, R3 ;  /* 0x000000ffff007224 */ /* 0x000fd800078e0003 */
[----:B------:R-:W-:Y:S01]  /*0b40*/  @!P0 IMAD.MOV.U32 R3, RZ, RZ, 0x7fffffff ;  /* 0x7fffffffff038424 */ /* 0x000fe200078e00ff */
[----:B------:R-:W-:Y:S06]  /*0b50*/  @!P0 BRA `(.L_x_5) ;  /* 0x0000000000348947 */ /* 0x000fec0003800000 */
[----:B------:R-:W-:-:S13]  /*0b60*/  FSETP.GTU.FTZ.AND P0, PT, |R0|, +INF , PT ;  /* 0x7f8000000000780b */ /* 0x000fda0003f1c200 */
[----:B------:R-:W-:Y:S01]  /*0b70*/  @P0 FADD.FTZ R3, R0, 1 ;  /* 0x3f80000000030421 */ /* 0x000fe20000010000 */
[----:B------:R-:W-:Y:S06]  /*0b80*/  @P0 BRA `(.L_x_5) ;  /* 0x0000000000280947 */ /* 0x000fec0003800000 */
[----:B------:R-:W-:-:S13]  /*0b90*/  FSETP.NEU.FTZ.AND P0, PT, |R0|, +INF , PT ;  /* 0x7f8000000000780b */ /* 0x000fda0003f1d200 */
[----:B------:R-:W-:-:S04]  /*0ba0*/  @P0 FFMA R6, R0, 1.84467440737095516160e+19, RZ ;  /* 0x5f80000000060823 */ /* 0x000fc800000000ff */
[----:B------:R-:W0:Y:S02]  /*0bb0*/  @P0 MUFU.RSQ R3, R6 ;  /* 0x0000000600030308 */ /* 0x000e240000001400 */
[----:B0-----:R-:W-:Y:S01]  /*0bc0*/  @P0 FMUL.FTZ R7, R6, R3 ;  /* 0x0000000306070220 */ /* 0x001fe20000410000 */
[----:B------:R-:W-:Y:S01]  /*0bd0*/  @P0 FMUL.FTZ R9, R3, 0.5 ;  /* 0x3f00000003090820 */ /* 0x000fe20000410000 */
[----:B------:R-:W-:Y:S02]  /*0be0*/  @!P0 IMAD.MOV.U32 R3, RZ, RZ, R0 ;  /* 0x000000ffff038224 */ /* 0x000fe400078e0000 */
[----:B------:R-:W-:-:S04]  /*0bf0*/  @P0 FADD.FTZ R8, -R7, -RZ ;  /* 0x800000ff07080221 */ /* 0x000fc80000010100 */
[----:B------:R-:W-:-:S04]  /*0c00*/  @P0 FFMA R8, R7, R8, R6 ;  /* 0x0000000807080223 */ /* 0x000fc80000000006 */
[----:B------:R-:W-:-:S04]  /*0c10*/  @P0 FFMA R8, R8, R9, R7 ;  /* 0x0000000908080223 */ /* 0x000fc80000000007 */
[----:B------:R-:W-:-:S07]  /*0c20*/  @P0 FMUL.FTZ R3, R8, 2.3283064365386962891e-10 ;  /* 0x2f80000008030820 */ /* 0x000fce0000410000 */
.L_x_5:
[----:B------:R-:W-:Y:S02]  /*0c30*/  IMAD.MOV.U32 R6, RZ, RZ, R10 ;  /* 0x000000ffff067224 */ /* 0x000fe400078e000a */
[----:B------:R-:W-:-:S04]  /*0c40*/  IMAD.MOV.U32 R7, RZ, RZ, 0x0 ;  /* 0x00000000ff077424 */ /* 0x000fc800078e00ff */
[----:B------:R-:W-:Y:S05]  /*0c50*/  RET.REL.NODEC R6 `(_Z11sobelKernelPKhPfS1_ii) ;  /* 0xfffffff006e87950 */ /* 0x000fea0003c3ffff */
        .weak           $__internal_1_$__cuda_sm3x_div_rn_noftz_f32_slowpath
        .type           $__internal_1_$__cuda_sm3x_div_rn_noftz_f32_slowpath,@function
        .size           $__internal_1_$__cuda_sm3x_div_rn_noftz_f32_slowpath,(.L_x_19 - $__internal_1_$__cuda_sm3x_div_rn_noftz_f32_slowpath)
$__internal_1_$__cuda_sm3x_div_rn_noftz_f32_slowpath:
[--C-:B------:R-:W-:Y:S01]  /*0c60*/  SHF.R.U32.HI R8, RZ, 0x17, R3.reuse ;  /* 0x00000017ff087819 */ /* 0x100fe20000011603 */
[----:B------:R-:W-:Y:S01]  /*0c70*/  BSSY.RECONVERGENT B1, `(.L_x_6) ;  /* 0x0000064000017945 */ /* 0x000fe20003800200 */
[--C-:B------:R-:W-:Y:S01]  /*0c80*/  SHF.R.U32.HI R7, RZ, 0x17, R0.reuse ;  /* 0x00000017ff077819 */ /* 0x100fe20000011600 */
[----:B------:R-:W-:Y:S01]  /*0c90*/  IMAD.MOV.U32 R10, RZ, RZ, R0 ;  /* 0x000000ffff0a7224 */ /* 0x000fe200078e0000 */
[----:B------:R-:W-:Y:S01]  /*0ca0*/  LOP3.LUT R8, R8, 0xff, RZ, 0xc0, !PT ;  /* 0x000000ff08087812 */ /* 0x000fe200078ec0ff */
[----:B------:R-:W-:Y:S01]  /*0cb0*/  IMAD.MOV.U32 R11, RZ, RZ, R3 ;  /* 0x000000ffff0b7224 */ /* 0x000fe200078e0003 */
[----:B------:R-:W-:-:S03]  /*0cc0*/  LOP3.LUT R9, R7, 0xff, RZ, 0xc0, !PT ;  /* 0x000000ff07097812 */ /* 0x000fc600078ec0ff */
[----:B------:R-:W-:Y:S02]  /*0cd0*/  VIADD R14, R8, 0xffffffff ;  /* 0xffffffff080e7836 */ /* 0x000fe40000000000 */
[----:B------:R-:W-:-:S03]  /*0ce0*/  VIADD R12, R9, 0xffffffff ;  /* 0xffffffff090c7836 */ /* 0x000fc60000000000 */
[----:B------:R-:W-:-:S04]  /*0cf0*/  ISETP.GT.U32.AND P0, PT, R14, 0xfd, PT ;  /* 0x000000fd0e00780c */ /* 0x000fc80003f04070 */
[----:B------:R-:W-:-:S13]  /*0d00*/  ISETP.GT.U32.OR P0, PT, R12, 0xfd, P0 ;  /* 0x000000fd0c00780c */ /* 0x000fda0000704470 */
[----:B------:R-:W-:Y:S01]  /*0d10*/  @!P0 IMAD.MOV.U32 R7, RZ, RZ, RZ ;  /* 0x000000ffff078224 */ /* 0x000fe200078e00ff */
[----:B------:R-:W-:Y:S06]  /*0d20*/  @!P0 BRA `(.L_x_7) ;  /* 0x00000000005c8947 */ /* 0x000fec0003800000 */
[----:B------:R-:W-:Y:S02]  /*0d30*/  FSETP.GTU.FTZ.AND P1, PT, |R3|, +INF , PT ;  /* 0x7f8000000300780b */ /* 0x000fe40003f3c200 */
[----:B------:R-:W-:-:S04]  /*0d40*/  FSETP.GTU.FTZ.AND P0, PT, |R0|, +INF , PT ;  /* 0x7f8000000000780b */ /* 0x000fc80003f1c200 */
[----:B------:R-:W-:-:S13]  /*0d50*/  PLOP3.LUT P0, PT, P0, P1, PT, 0xf8, 0x8f ;  /* 0x00000000008f781c */ /* 0x000fda0000703f70 */
[----:B------:R-:W-:Y:S05]  /*0d60*/  @P0 BRA `(.L_x_8) ;  /* 0x00000004004c0947 */ /* 0x000fea0003800000 */
[----:B------:R-:W-:-:S13]  /*0d70*/  LOP3.LUT P0, RZ, R11, 0x7fffffff, R10, 0xc8, !PT ;  /* 0x7fffffff0bff7812 */ /* 0x000fda000780c80a */
[----:B------:R-:W-:Y:S05]  /*0d80*/  @!P0 BRA `(.L_x_9) ;  /* 0x00000004003c8947 */ /* 0x000fea0003800000 */
[C---:B------:R-:W-:Y:S02]  /*0d90*/  FSETP.NEU.FTZ.AND P3, PT, |R0|.reuse, +INF , PT ;  /* 0x7f8000000000780b */ /* 0x040fe40003f7d200 */
[----:B------:R-:W-:Y:S02]  /*0da0*/  FSETP.NEU.FTZ.AND P0, PT, |R3|, +INF , PT ;  /* 0x7f8000000300780b */ /* 0x000fe40003f1d200 */
[----:B------:R-:W-:-:S11]  /*0db0*/  FSETP.NEU.FTZ.AND P1, PT, |R0|, +INF , PT ;  /* 0x7f8000000000780b */ /* 0x000fd60003f3d200 */
[----:B------:R-:W-:Y:S05]  /*0dc0*/  @!P0 BRA !P3, `(.L_x_9) ;  /* 0x00000004002c8947 */ /* 0x000fea0005800000 */
[----:B------:R-:W-:-:S04]  /*0dd0*/  LOP3.LUT P3, RZ, R10, 0x7fffffff, RZ, 0xc0, !PT ;  /* 0x7fffffff0aff7812 */ /* 0x000fc8000786c0ff */
[----:B------:R-:W-:-:S13]  /*0de0*/  PLOP3.LUT P0, PT, P0, P3, PT, 0x2f, 0xf2 ;  /* 0x0000000000f2781c */ /* 0x000fda0000706577 */
[----:B------:R-:W-:Y:S05]  /*0df0*/  @P0 BRA `(.L_x_10) ;  /* 0x0000000400180947 */ /* 0x000fea0003800000 */
[----:B------:R-:W-:-:S04]  /*0e00*/  LOP3.LUT P0, RZ, R11, 0x7fffffff, RZ, 0xc0, !PT ;  /* 0x7fffffff0bff7812 */ /* 0x000fc8000780c0ff */
[----:B------:R-:W-:-:S13]  /*0e10*/  PLOP3.LUT P0, PT, P1, P0, PT, 0x2f, 0xf2 ;  /* 0x0000000000f2781c */ /* 0x000fda0000f00577 */
[----:B------:R-:W-:Y:S05]  /*0e20*/  @P0 BRA `(.L_x_11) ;  /* 0x0000000400000947 */ /* 0x000fea0003800000 */
[----:B------:R-:W-:Y:S02]  /*0e30*/  ISETP.GE.AND P0, PT, R12, RZ, PT ;  /* 0x000000ff0c00720c */ /* 0x000fe40003f06270 */
[----:B------:R-:W-:-:S11]  /*0e40*/  ISETP.GE.AND P1, PT, R14, RZ, PT ;  /* 0x000000ff0e00720c */ /* 0x000fd60003f26270 */
[----:B------:R-:W-:Y:S02]  /*0e50*/  @P0 IMAD.MOV.U32 R7, RZ, RZ, RZ ;  /* 0x000000ffff070224 */ /* 0x000fe400078e00ff */
[----:B------:R-:W-:Y:S01]  /*0e60*/  @!P0 FFMA R10, R0, 1.84467440737095516160e+19, RZ ;  /* 0x5f800000000a8823 */ /* 0x000fe200000000ff */
[----:B------:R-:W-:Y:S02]  /*0e70*/  @!P0 IMAD.MOV.U32 R7, RZ, RZ, -0x40 ;  /* 0xffffffc0ff078424 */ /* 0x000fe400078e00ff */
[----:B------:R-:W-:Y:S02]  /*0e80*/  @!P1 FFMA R11, R3, 1.84467440737095516160e+19, RZ ;  /* 0x5f800000030b9823 */ /* 0x000fe400000000ff */
[----:B------:R-:W-:-:S07]  /*0e90*/  @!P1 VIADD R7, R7, 0x40 ;  /* 0x0000004007079836 */ /* 0x000fce0000000000 */
.L_x_7:
[----:B------:R-:W-:Y:S01]  /*0ea0*/  LEA R0, R8, 0xc0800000, 0x17 ;  /* 0xc080000008007811 */ /* 0x000fe200078eb8ff */
[----:B------:R-:W-:Y:S01]  /*0eb0*/  VIADD R9, R9, 0xffffff81 ;  /* 0xffffff8109097836 */ /* 0x000fe20000000000 */
[----:B------:R-:W-:Y:S03]  /*0ec0*/  BSSY.RECONVERGENT B2, `(.L_x_12) ;  /* 0x0000035000027945 */ /* 0x000fe60003800200 */
[----:B------:R-:W-:Y:S02]  /*0ed0*/  IMAD.IADD R11, R11, 0x1, -R0 ;  /* 0x000000010b0b7824 */ /* 0x000fe400078e0a00 */
[----:B------:R-:W-:Y:S02]  /*0ee0*/  IMAD R0, R9, -0x800000, R10 ;  /* 0xff80000009007824 */ /* 0x000fe400078e020a */
[----:B------:R-:W0:Y:S01]  /*0ef0*/  MUFU.RCP R12, R11 ;  /* 0x0000000b000c7308 */ /* 0x000e220000001000 */
[----:B------:R-:W-:-:S04]  /*0f00*/  FADD.FTZ R15, -R11, -RZ ;  /* 0x800000ff0b0f7221 */ /* 0x000fc80000010100 */
[----:B0-----:R-:W-:-:S04]  /*0f10*/  FFMA R17, R12, R15, 1 ;  /* 0x3f8000000c117423 */ /* 0x001fc8000000000f */
[----:B------:R-:W-:-:S04]  /*0f20*/  FFMA R19, R12, R17, R12 ;  /* 0x000000110c137223 */ /* 0x000fc8000000000c */
[----:B------:R-:W-:-:S04]  /*0f30*/  FFMA R10, R0, R19, RZ ;  /* 0x00000013000a7223 */ /* 0x000fc800000000ff */
[----:B------:R-:W-:-:S04]  /*0f40*/  FFMA R17, R15, R10, R0 ;  /* 0x0000000a0f117223 */ /* 0x000fc80000000000 */
[----:B------:R-:W-:Y:S01]  /*0f50*/  FFMA R12, R19, R17, R10 ;  /* 0x00000011130c7223 */ /* 0x000fe2000000000a */
[----:B------:R-:W-:-:S03]  /*0f60*/  IADD3 R10, PT, PT, R9, 0x7f, -R8 ;  /* 0x0000007f090a7810 */ /* 0x000fc60007ffe808 */
[----:B------:R-:W-:Y:S02]  /*0f70*/  FFMA R15, R15, R12, R0 ;  /* 0x0000000c0f0f7223 */ /* 0x000fe40000000000 */
[----:B------:R-:W-:Y:S02]  /*0f80*/  IMAD.IADD R7, R10, 0x1, R7 ;  /* 0x000000010a077824 */ /* 0x000fe400078e0207 */
[----:B------:R-:W-:-:S05]  /*0f90*/  FFMA R0, R19, R15, R12 ;  /* 0x0000000f13007223 */ /* 0x000fca000000000c */
[----:B------:R-:W-:-:S04]  /*0fa0*/  SHF.R.U32.HI R8, RZ, 0x17, R0 ;  /* 0x00000017ff087819 */ /* 0x000fc80000011600 */
[----:B------:R-:W-:-:S05]  /*0fb0*/  LOP3.LUT R8, R8, 0xff, RZ, 0xc0, !PT ;  /* 0x000000ff08087812 */ /* 0x000fca00078ec0ff */
[----:B------:R-:W-:-:S04]  /*0fc0*/  IMAD.IADD R11, R8, 0x1, R7 ;  /* 0x00000001080b7824 */ /* 0x000fc800078e0207 */
[----:B------:R-:W-:-:S05]  /*0fd0*/  VIADD R8, R11, 0xffffffff ;  /* 0xffffffff0b087836 */ /* 0x000fca0000000000 */
[----:B------:R-:W-:-:S13]  /*0fe0*/  ISETP.GE.U32.AND P0, PT, R8, 0xfe, PT ;  /* 0x000000fe0800780c */ /* 0x000fda0003f06070 */
[----:B------:R-:W-:Y:S05]  /*0ff0*/  @!P0 BRA `(.L_x_13) ;  /* 0x0000000000808947 */ /* 0x000fea0003800000 */
[----:B------:R-:W-:-:S13]  /*1000*/  ISETP.GT.AND P0, PT, R11, 0xfe, PT ;  /* 0x000000fe0b00780c */ /* 0x000fda0003f04270 */
[----:B------:R-:W-:Y:S05]  /*1010*/  @P0 BRA `(.L_x_14) ;  /* 0x00000000006c0947 */ /* 0x000fea0003800000 */
[----:B------:R-:W-:-:S13]  /*1020*/  ISETP.GE.AND P0, PT, R11, 0x1, PT ;  /* 0x000000010b00780c */ /* 0x000fda0003f06270 */
[----:B------:R-:W-:Y:S05]  /*1030*/  @P0 BRA `(.L_x_15) ;  /* 0x0000000000740947 */ /* 0x000fea0003800000 */
[----:B------:R-:W-:Y:S02]  /*1040*/  ISETP.GE.AND P0, PT, R11, -0x18, PT ;  /* 0xffffffe80b00780c */ /* 0x000fe40003f06270 */
[----:B------:R-:W-:-:S11]  /*1050*/  LOP3.LUT R0, R0, 0x80000000, RZ, 0xc0, !PT ;  /* 0x8000000000007812 */ /* 0x000fd600078ec0ff */
[----:B------:R-:W-:Y:S05]  /*1060*/  @!P0 BRA `(.L_x_15) ;  /* 0x0000000000688947 */ /* 0x000fea0003800000 */
[-CC-:B------:R-:W-:Y:S01]  /*1070*/  FFMA.RZ R7, R19, R15.reuse, R12.reuse ;  /* 0x0000000f13077223 */ /* 0x180fe2000000c00c */
[----:B------:R-:W-:Y:S02]  /*1080*/  VIADD R10, R11, 0x20 ;  /* 0x000000200b0a7836 */ /* 0x000fe40000000000 */
[-CC-:B------:R-:W-:Y:S01]  /*1090*/  FFMA.RM R8, R19, R15.reuse, R12.reuse ;  /* 0x0000000f13087223 */ /* 0x180fe2000000400c */
[----:B------:R-:W-:Y:S02]  /*10a0*/  ISETP.NE.AND P3, PT, R11, RZ, PT ;  /* 0x000000ff0b00720c */ /* 0x000fe40003f65270 */
[----:B------:R-:W-:Y:S01]  /*10b0*/  LOP3.LUT R9, R7, 0x7fffff, RZ, 0xc0, !PT ;  /* 0x007fffff07097812 */ /* 0x000fe200078ec0ff */
[----:B------:R-:W-:Y:S01]  /*10c0*/  FFMA.RP R7, R19, R15, R12 ;  /* 0x0000000f13077223 */ /* 0x000fe2000000800c */
[----:B------:R-:W-:Y:S01]  /*10d0*/  ISETP.NE.AND P1, PT, R11, RZ, PT ;  /* 0x000000ff0b00720c */ /* 0x000fe20003f25270 */
[----:B------:R-:W-:Y:S01]  /*10e0*/  IMAD.MOV R11, RZ, RZ, -R11 ;  /* 0x000000ffff0b7224 */ /* 0x000fe200078e0a0b */
[----:B------:R-:W-:-:S02]  /*10f0*/  LOP3.LUT R9, R9, 0x800000, RZ, 0xfc, !PT ;  /* 0x0080000009097812 */ /* 0x000fc400078efcff */
[----:B------:R-:W-:Y:S02]  /*1100*/  FSETP.NEU.FTZ.AND P0, PT, R7, R8, PT ;  /* 0x000000080700720b */ /* 0x000fe40003f1d000 */
[----:B------:R-:W-:Y:S02]  /*1110*/  SHF.L.U32 R10, R9, R10, RZ ;  /* 0x0000000a090a7219 */ /* 0x000fe400000006ff */
[----:B------:R-:W-:Y:S02]  /*1120*/  SEL R8, R11, RZ, P3 ;  /* 0x000000ff0b087207 */ /* 0x000fe40001800000 */
[----:B------:R-:W-:Y:S02]  /*1130*/  ISETP.NE.AND P1, PT, R10, RZ, P1 ;  /* 0x000000ff0a00720c */ /* 0x000fe40000f25270 */
[----:B------:R-:W-:Y:S02]  /*1140*/  SHF.R.U32.HI R8, RZ, R8, R9 ;  /* 0x00000008ff087219 */ /* 0x000fe40000011609 */
[----:B------:R-:W-:-:S02]  /*1150*/  PLOP3.LUT P0, PT, P0, P1, PT, 0xf8, 0x8f ;  /* 0x00000000008f781c */ /* 0x000fc40000703f70 */
[----:B------:R-:W-:Y:S02]  /*1160*/  SHF.R.U32.HI R10, RZ, 0x1, R8 ;  /* 0x00000001ff0a7819 */ /* 0x000fe40000011608 */
[----:B------:R-:W-:-:S04]  /*1170*/  SEL R7, RZ, 0x1, !P0 ;  /* 0x00000001ff077807 */ /* 0x000fc80004000000 */
[----:B------:R-:W-:-:S04]  /*1180*/  LOP3.LUT R7, R7, 0x1, R10, 0xf8, !PT ;  /* 0x0000000107077812 */ /* 0x000fc800078ef80a */
[----:B------:R-:W-:-:S05]  /*1190*/  LOP3.LUT R7, R7, R8, RZ, 0xc0, !PT ;  /* 0x0000000807077212 */ /* 0x000fca00078ec0ff */
[----:B------:R-:W-:-:S05]  /*11a0*/  IMAD.IADD R7, R10, 0x1, R7 ;  /* 0x000000010a077824 */ /* 0x000fca00078e0207 */
[----:B------:R-:W-:Y:S01]  /*11b0*/  LOP3.LUT R0, R7, R0, RZ, 0xfc, !PT ;  /* 0x0000000007007212 */ /* 0x000fe200078efcff */
[----:B------:R-:W-:Y:S06]  /*11c0*/  BRA `(.L_x_15) ;  /* 0x0000000000107947 */ /* 0x000fec0003800000 */
.L_x_14:
[----:B------:R-:W-:-:S04]  /*11d0*/  LOP3.LUT R0, R0, 0x80000000, RZ, 0xc0, !PT ;  /* 0x8000000000007812 */ /* 0x000fc800078ec0ff */
[----:B------:R-:W-:Y:S01]  /*11e0*/  LOP3.LUT R0, R0, 0x7f800000, RZ, 0xfc, !PT ;  /* 0x7f80000000007812 */ /* 0x000fe200078efcff */
[----:B------:R-:W-:Y:S06]  /*11f0*/  BRA `(.L_x_15) ;  /* 0x0000000000047947 */ /* 0x000fec0003800000 */
.L_x_13:
[----:B------:R-:W-:-:S07]  /*1200*/  IMAD R0, R7, 0x800000, R0 ;  /* 0x0080000007007824 */ /* 0x000fce00078e0200 */
.L_x_15:
[----:B------:R-:W-:Y:S05]  /*1210*/  BSYNC.RECONVERGENT B2 ;  /* 0x0000000000027941 */ /* 0x000fea0003800200 */
.L_x_12:
[----:B------:R-:W-:Y:S05]  /*1220*/  BRA `(.L_x_16) ;  /* 0x0000000000207947 */ /* 0x000fea0003800000 */
.L_x_11:
[----:B------:R-:W-:-:S04]  /*1230*/  LOP3.LUT R0, R11, 0x80000000, R10, 0x48, !PT ;  /* 0x800000000b007812 */ /* 0x000fc800078e480a */
[----:B------:R-:W-:Y:S01]  /*1240*/  LOP3.LUT R0, R0, 0x7f800000, RZ, 0xfc, !PT ;  /* 0x7f80000000007812 */ /* 0x000fe200078efcff */
[----:B------:R-:W-:Y:S06]  /*1250*/  BRA `(.L_x_16) ;  /* 0x0000000000147947 */ /* 0x000fec0003800000 */
.L_x_10:
[----:B------:R-:W-:Y:S01]  /*1260*/  LOP3.LUT R0, R11, 0x80000000, R10, 0x48, !PT ;  /* 0x800000000b007812 */ /* 0x000fe200078e480a */
[----:B------:R-:W-:Y:S06]  /*1270*/  BRA `(.L_x_16) ;  /* 0x00000000000c7947 */ /* 0x000fec0003800000 */
.L_x_9:
[----:B------:R-:W0:Y:S01]  /*1280*/  MUFU.RSQ R0, -QNAN ;  /* 0xffc0000000007908 */ /* 0x000e220000001400 */
[----:B------:R-:W-:Y:S05]  /*1290*/  BRA `(.L_x_16) ;  /* 0x0000000000047947 */ /* 0x000fea0003800000 */
.L_x_8:
[----:B------:R-:W-:-:S07]  /*12a0*/  FADD.FTZ R0, R0, R3 ;  /* 0x0000000300007221 */ /* 0x000fce0000010000 */
.L_x_16:
[----:B------:R-:W-:Y:S05]  /*12b0*/  BSYNC.RECONVERGENT B1 ;  /* 0x0000000000017941 */ /* 0x000fea0003800200 */
.L_x_6:
[----:B------:R-:W-:-:S04]  /*12c0*/  IMAD.MOV.U32 R7, RZ, RZ, 0x0 ;  /* 0x00000000ff077424 */ /* 0x000fc800078e00ff */
[----:B0-----:R-:W-:Y:S05]  /*12d0*/  RET.REL.NODEC R6 `(_Z11sobelKernelPKhPfS1_ii) ;  /* 0xffffffec06487950 */ /* 0x001fea0003c3ffff */
.L_x_17:
[----:B------:R-:W-:-:S00]  /*12e0*/  BRA `(.L_x_17) ;  /* 0xfffffffc00fc7947 */ /* 0x000fc0000383ffff */
[----:B------:R-:W-:-:S00]  /*12f0*/  NOP ;  /* 0x0000000000007918 */ /* 0x000fc00000000000 */
        /* <DEDUP_REMOVED lines=8> */
.L_x_19:


//--------------------- .nv.shared._Z11sobelKernelPKhPfS1_ii --------------------------
	.section	.nv.shared._Z11sobelKernelPKhPfS1_ii,"aw",@nobits
	.sectionflags	@""
	.align	16
	.zero		1024


//--------------------- .nv.shared.reserved.0     --------------------------
	.section	.nv.shared.reserved.0,"aw",@nobits
	.weak		__nv_reservedSMEM_offset_0_alias
	.size		__nv_reservedSMEM_offset_0_alias, 0, 64
	.other		__nv_reservedSMEM_offset_0_alias,@"STO_CUDA_RESERVED_SHARED STV_DEFAULT"
__nv_reservedSMEM_offset_0_alias:
	.zero		0
	.zero		64


//--------------------- .nv.constant0._Z11sobelKernelPKhPfS1_ii --------------------------
	.section	.nv.constant0._Z11sobelKernelPKhPfS1_ii,"a",@progbits
	.sectionflags	@""
	.align	4
.nv.constant0._Z11sobelKernelPKhPfS1_ii:
	.zero		928


//--------------------- SYMBOLS --------------------------

	.type		.nv.reservedSmem.offset0,@object
	.size		.nv.reservedSmem.offset0,0x4
	.type		.nv.reservedSmem.cap,@object
	.size		.nv.reservedSmem.cap,0x4
